//
// Generated by NVIDIA NVVM Compiler
//
// Compiler Build ID: CL-36424714
// Cuda compilation tools, release 13.0, V13.0.88
// Based on NVVM 20.0.0
//

.version 9.0
.target sm_100
.address_size 64

	// .globl	_Z10mul_sharedPfS_S_i
// _ZZ10mul_sharedPfS_S_iE2as has been demoted
// _ZZ10mul_sharedPfS_S_iE2bs has been demoted

.visible .entry _Z10mul_sharedPfS_S_i(
	.param .u64 .ptr .align 1 _Z10mul_sharedPfS_S_i_param_0,
	.param .u64 .ptr .align 1 _Z10mul_sharedPfS_S_i_param_1,
	.param .u64 .ptr .align 1 _Z10mul_sharedPfS_S_i_param_2,
	.param .u32 _Z10mul_sharedPfS_S_i_param_3
)
{
	.reg .pred 	%p<3>;
	.reg .b32 	%r<40>;
	.reg .b32 	%f<105>;
	.reg .b64 	%rd<13>;
	// demoted variable
	.shared .align 4 .b8 _ZZ10mul_sharedPfS_S_iE2as[4096];
	// demoted variable
	.shared .align 4 .b8 _ZZ10mul_sharedPfS_S_iE2bs[4096];
	ld.param.u64 	%rd3, [_Z10mul_sharedPfS_S_i_param_0];
	ld.param.u64 	%rd4, [_Z10mul_sharedPfS_S_i_param_1];
	ld.param.u64 	%rd5, [_Z10mul_sharedPfS_S_i_param_2];
	ld.param.u32 	%r19, [_Z10mul_sharedPfS_S_i_param_3];
	mov.u32 	%r1, %ctaid.x;
	mov.u32 	%r2, %ctaid.y;
	mov.u32 	%r3, %tid.x;
	mov.u32 	%r4, %tid.y;
	setp.lt.s32 	%p1, %r19, 32;
	mov.f32 	%f104, 0f00000000;
	@%p1 bra 	$L__BB0_3;
	shl.b32 	%r20, %r2, 5;
	add.s32 	%r21, %r20, %r4;
	shl.b32 	%r22, %r4, 7;
	mov.u32 	%r23, _ZZ10mul_sharedPfS_S_iE2as;
	add.s32 	%r5, %r23, %r22;
	shl.b32 	%r24, %r3, 2;
	add.s32 	%r6, %r5, %r24;
	shl.b32 	%r25, %r1, 5;
	mov.u32 	%r26, _ZZ10mul_sharedPfS_S_iE2bs;
	add.s32 	%r8, %r26, %r24;
	add.s32 	%r7, %r8, %r22;
	shr.s32 	%r27, %r19, 31;
	shr.u32 	%r28, %r27, 27;
	add.s32 	%r29, %r19, %r28;
	shr.s32 	%r30, %r29, 5;
	neg.s32 	%r39, %r30;
	mad.lo.s32 	%r38, %r19, %r21, %r3;
	mad.lo.s32 	%r31, %r4, %r19, %r3;
	add.s32 	%r37, %r31, %r25;
	shl.b32 	%r12, %r19, 5;
	cvta.to.global.u64 	%rd1, %rd3;
	cvta.to.global.u64 	%rd2, %rd4;
	mov.f32 	%f104, 0f00000000;
$L__BB0_2:
	mul.wide.s32 	%rd6, %r38, 4;
	add.s64 	%rd7, %rd1, %rd6;
	mul.wide.s32 	%rd8, %r37, 4;
	add.s64 	%rd9, %rd2, %rd8;
	ld.global.f32 	%f6, [%rd7];
	st.shared.f32 	[%r6], %f6;
	ld.global.f32 	%f7, [%rd9];
	st.shared.f32 	[%r7], %f7;
	bar.sync 	0;
	ld.shared.f32 	%f8, [%r5];
	ld.shared.f32 	%f9, [%r8];
	fma.rn.f32 	%f10, %f8, %f9, %f104;
	ld.shared.f32 	%f11, [%r5+4];
	ld.shared.f32 	%f12, [%r8+128];
	fma.rn.f32 	%f13, %f11, %f12, %f10;
	ld.shared.f32 	%f14, [%r5+8];
	ld.shared.f32 	%f15, [%r8+256];
	fma.rn.f32 	%f16, %f14, %f15, %f13;
	ld.shared.f32 	%f17, [%r5+12];
	ld.shared.f32 	%f18, [%r8+384];
	fma.rn.f32 	%f19, %f17, %f18, %f16;
	ld.shared.f32 	%f20, [%r5+16];
	ld.shared.f32 	%f21, [%r8+512];
	fma.rn.f32 	%f22, %f20, %f21, %f19;
	ld.shared.f32 	%f23, [%r5+20];
	ld.shared.f32 	%f24, [%r8+640];
	fma.rn.f32 	%f25, %f23, %f24, %f22;
	ld.shared.f32 	%f26, [%r5+24];
	ld.shared.f32 	%f27, [%r8+768];
	fma.rn.f32 	%f28, %f26, %f27, %f25;
	ld.shared.f32 	%f29, [%r5+28];
	ld.shared.f32 	%f30, [%r8+896];
	fma.rn.f32 	%f31, %f29, %f30, %f28;
	ld.shared.f32 	%f32, [%r5+32];
	ld.shared.f32 	%f33, [%r8+1024];
	fma.rn.f32 	%f34, %f32, %f33, %f31;
	ld.shared.f32 	%f35, [%r5+36];
	ld.shared.f32 	%f36, [%r8+1152];
	fma.rn.f32 	%f37, %f35, %f36, %f34;
	ld.shared.f32 	%f38, [%r5+40];
	ld.shared.f32 	%f39, [%r8+1280];
	fma.rn.f32 	%f40, %f38, %f39, %f37;
	ld.shared.f32 	%f41, [%r5+44];
	ld.shared.f32 	%f42, [%r8+1408];
	fma.rn.f32 	%f43, %f41, %f42, %f40;
	ld.shared.f32 	%f44, [%r5+48];
	ld.shared.f32 	%f45, [%r8+1536];
	fma.rn.f32 	%f46, %f44, %f45, %f43;
	ld.shared.f32 	%f47, [%r5+52];
	ld.shared.f32 	%f48, [%r8+1664];
	fma.rn.f32 	%f49, %f47, %f48, %f46;
	ld.shared.f32 	%f50, [%r5+56];
	ld.shared.f32 	%f51, [%r8+1792];
	fma.rn.f32 	%f52, %f50, %f51, %f49;
	ld.shared.f32 	%f53, [%r5+60];
	ld.shared.f32 	%f54, [%r8+1920];
	fma.rn.f32 	%f55, %f53, %f54, %f52;
	ld.shared.f32 	%f56, [%r5+64];
	ld.shared.f32 	%f57, [%r8+2048];
	fma.rn.f32 	%f58, %f56, %f57, %f55;
	ld.shared.f32 	%f59, [%r5+68];
	ld.shared.f32 	%f60, [%r8+2176];
	fma.rn.f32 	%f61, %f59, %f60, %f58;
	ld.shared.f32 	%f62, [%r5+72];
	ld.shared.f32 	%f63, [%r8+2304];
	fma.rn.f32 	%f64, %f62, %f63, %f61;
	ld.shared.f32 	%f65, [%r5+76];
	ld.shared.f32 	%f66, [%r8+2432];
	fma.rn.f32 	%f67, %f65, %f66, %f64;
	ld.shared.f32 	%f68, [%r5+80];
	ld.shared.f32 	%f69, [%r8+2560];
	fma.rn.f32 	%f70, %f68, %f69, %f67;
	ld.shared.f32 	%f71, [%r5+84];
	ld.shared.f32 	%f72, [%r8+2688];
	fma.rn.f32 	%f73, %f71, %f72, %f70;
	ld.shared.f32 	%f74, [%r5+88];
	ld.shared.f32 	%f75, [%r8+2816];
	fma.rn.f32 	%f76, %f74, %f75, %f73;
	ld.shared.f32 	%f77, [%r5+92];
	ld.shared.f32 	%f78, [%r8+2944];
	fma.rn.f32 	%f79, %f77, %f78, %f76;
	ld.shared.f32 	%f80, [%r5+96];
	ld.shared.f32 	%f81, [%r8+3072];
	fma.rn.f32 	%f82, %f80, %f81, %f79;
	ld.shared.f32 	%f83, [%r5+100];
	ld.shared.f32 	%f84, [%r8+3200];
	fma.rn.f32 	%f85, %f83, %f84, %f82;
	ld.shared.f32 	%f86, [%r5+104];
	ld.shared.f32 	%f87, [%r8+3328];
	fma.rn.f32 	%f88, %f86, %f87, %f85;
	ld.shared.f32 	%f89, [%r5+108];
	ld.shared.f32 	%f90, [%r8+3456];
	fma.rn.f32 	%f91, %f89, %f90, %f88;
	ld.shared.f32 	%f92, [%r5+112];
	ld.shared.f32 	%f93, [%r8+3584];
	fma.rn.f32 	%f94, %f92, %f93, %f91;
	ld.shared.f32 	%f95, [%r5+116];
	ld.shared.f32 	%f96, [%r8+3712];
	fma.rn.f32 	%f97, %f95, %f96, %f94;
	ld.shared.f32 	%f98, [%r5+120];
	ld.shared.f32 	%f99, [%r8+3840];
	fma.rn.f32 	%f100, %f98, %f99, %f97;
	ld.shared.f32 	%f101, [%r5+124];
	ld.shared.f32 	%f102, [%r8+3968];
	fma.rn.f32 	%f104, %f101, %f102, %f100;
	bar.sync 	0;
	add.s32 	%r39, %r39, 1;
	setp.ne.s32 	%p2, %r39, 0;
	add.s32 	%r38, %r38, 32;
	add.s32 	%r37, %r37, %r12;
	@%p2 bra 	$L__BB0_2;
$L__BB0_3:
	cvta.to.global.u64 	%rd10, %rd5;
	mov.u32 	%r32, %ntid.y;
	mad.lo.s32 	%r33, %r2, %r32, %r4;
	mov.u32 	%r34, %ntid.x;
	mad.lo.s32 	%r35, %r1, %r34, %r3;
	mad.lo.s32 	%r36, %r19, %r33, %r35;
	mul.wide.s32 	%rd11, %r36, 4;
	add.s64 	%rd12, %rd10, %rd11;
	st.global.f32 	[%rd12], %f104;
	ret;

}
	// .globl	_Z6kernelPfS_S_i
.visible .entry _Z6kernelPfS_S_i(
	.param .u64 .ptr .align 1 _Z6kernelPfS_S_i_param_0,
	.param .u64 .ptr .align 1 _Z6kernelPfS_S_i_param_1,
	.param .u64 .ptr .align 1 _Z6kernelPfS_S_i_param_2,
	.param .u32 _Z6kernelPfS_S_i_param_3
)
{
	.reg .pred 	%p<10>;
	.reg .b32 	%r<39>;
	.reg .b32 	%f<68>;
	.reg .b64 	%rd<67>;

	ld.param.u64 	%rd14, [_Z6kernelPfS_S_i_param_0];
	ld.param.u64 	%rd15, [_Z6kernelPfS_S_i_param_1];
	ld.param.u32 	%r17, [_Z6kernelPfS_S_i_param_3];
	cvta.to.global.u64 	%rd1, %rd15;
	cvta.to.global.u64 	%rd2, %rd14;
	mov.u32 	%r18, %ctaid.y;
	mov.u32 	%r19, %ntid.y;
	mov.u32 	%r20, %tid.y;
	mad.lo.s32 	%r1, %r18, %r19, %r20;
	mov.u32 	%r21, %ctaid.x;
	mov.u32 	%r22, %ntid.x;
	mov.u32 	%r23, %tid.x;
	mad.lo.s32 	%r2, %r21, %r22, %r23;
	setp.lt.s32 	%p1, %r17, 1;
	mov.f32 	%f67, 0f00000000;
	@%p1 bra 	$L__BB1_12;
	mul.lo.s32 	%r3, %r17, %r1;
	and.b32  	%r4, %r17, 7;
	setp.lt.u32 	%p2, %r17, 8;
	mov.f32 	%f67, 0f00000000;
	mov.b32 	%r37, 0;
	@%p2 bra 	$L__BB1_4;
	and.b32  	%r37, %r17, 2147483640;
	neg.s32 	%r35, %r37;
	mul.wide.u32 	%rd16, %r17, 4;
	add.s64 	%rd3, %rd1, %rd16;
	mul.wide.u32 	%rd17, %r17, 8;
	add.s64 	%rd4, %rd1, %rd17;
	mul.wide.u32 	%rd18, %r17, 12;
	add.s64 	%rd5, %rd1, %rd18;
	mul.wide.u32 	%rd19, %r17, 16;
	add.s64 	%rd6, %rd1, %rd19;
	mul.wide.u32 	%rd20, %r17, 20;
	add.s64 	%rd7, %rd1, %rd20;
	mul.wide.u32 	%rd21, %r17, 24;
	add.s64 	%rd8, %rd1, %rd21;
	mul.wide.u32 	%rd22, %r17, 28;
	add.s64 	%rd9, %rd1, %rd22;
	mul.wide.u32 	%rd23, %r3, 4;
	add.s64 	%rd24, %rd23, %rd2;
	add.s64 	%rd66, %rd24, 16;
	mov.f32 	%f67, 0f00000000;
	mov.u32 	%r34, %r2;
$L__BB1_3:
	.pragma "nounroll";
	mul.wide.s32 	%rd25, %r34, 4;
	add.s64 	%rd26, %rd3, %rd25;
	add.s64 	%rd27, %rd4, %rd25;
	add.s64 	%rd28, %rd5, %rd25;
	add.s64 	%rd29, %rd6, %rd25;
	add.s64 	%rd30, %rd7, %rd25;
	add.s64 	%rd31, %rd8, %rd25;
	add.s64 	%rd32, %rd9, %rd25;
	add.s64 	%rd33, %rd1, %rd25;
	ld.global.f32 	%f17, [%rd66+-16];
	ld.global.f32 	%f18, [%rd33];
	fma.rn.f32 	%f19, %f17, %f18, %f67;
	ld.global.f32 	%f20, [%rd66+-12];
	ld.global.f32 	%f21, [%rd26];
	fma.rn.f32 	%f22, %f20, %f21, %f19;
	ld.global.f32 	%f23, [%rd66+-8];
	ld.global.f32 	%f24, [%rd27];
	fma.rn.f32 	%f25, %f23, %f24, %f22;
	ld.global.f32 	%f26, [%rd66+-4];
	ld.global.f32 	%f27, [%rd28];
	fma.rn.f32 	%f28, %f26, %f27, %f25;
	ld.global.f32 	%f29, [%rd66];
	ld.global.f32 	%f30, [%rd29];
	fma.rn.f32 	%f31, %f29, %f30, %f28;
	ld.global.f32 	%f32, [%rd66+4];
	ld.global.f32 	%f33, [%rd30];
	fma.rn.f32 	%f34, %f32, %f33, %f31;
	ld.global.f32 	%f35, [%rd66+8];
	ld.global.f32 	%f36, [%rd31];
	fma.rn.f32 	%f37, %f35, %f36, %f34;
	ld.global.f32 	%f38, [%rd66+12];
	ld.global.f32 	%f39, [%rd32];
	fma.rn.f32 	%f67, %f38, %f39, %f37;
	add.s32 	%r35, %r35, 8;
	shl.b32 	%r25, %r17, 3;
	add.s32 	%r34, %r34, %r25;
	add.s64 	%rd66, %rd66, 32;
	setp.ne.s32 	%p3, %r35, 0;
	@%p3 bra 	$L__BB1_3;
$L__BB1_4:
	setp.eq.s32 	%p4, %r4, 0;
	@%p4 bra 	$L__BB1_12;
	and.b32  	%r12, %r17, 3;
	setp.lt.u32 	%p5, %r4, 4;
	@%p5 bra 	$L__BB1_7;
	add.s32 	%r26, %r37, %r3;
	mul.wide.u32 	%rd34, %r26, 4;
	add.s64 	%rd35, %rd2, %rd34;
	ld.global.f32 	%f41, [%rd35];
	mad.lo.s32 	%r27, %r37, %r17, %r2;
	mul.wide.s32 	%rd36, %r27, 4;
	add.s64 	%rd37, %rd1, %rd36;
	ld.global.f32 	%f42, [%rd37];
	fma.rn.f32 	%f43, %f41, %f42, %f67;
	cvt.u64.u32 	%rd38, %r3;
	cvt.u64.u32 	%rd39, %r37;
	add.s64 	%rd40, %rd39, %rd38;
	shl.b64 	%rd41, %rd40, 2;
	add.s64 	%rd42, %rd2, %rd41;
	ld.global.f32 	%f44, [%rd42+4];
	mul.wide.u32 	%rd43, %r17, 4;
	add.s64 	%rd44, %rd37, %rd43;
	ld.global.f32 	%f45, [%rd44];
	fma.rn.f32 	%f46, %f44, %f45, %f43;
	ld.global.f32 	%f47, [%rd42+8];
	add.s64 	%rd45, %rd44, %rd43;
	ld.global.f32 	%f48, [%rd45];
	fma.rn.f32 	%f49, %f47, %f48, %f46;
	ld.global.f32 	%f50, [%rd42+12];
	add.s64 	%rd46, %rd45, %rd43;
	ld.global.f32 	%f51, [%rd46];
	fma.rn.f32 	%f67, %f50, %f51, %f49;
	add.s32 	%r37, %r37, 4;
$L__BB1_7:
	setp.eq.s32 	%p6, %r12, 0;
	@%p6 bra 	$L__BB1_12;
	setp.eq.s32 	%p7, %r12, 1;
	@%p7 bra 	$L__BB1_10;
	add.s32 	%r28, %r37, %r3;
	mul.wide.u32 	%rd47, %r28, 4;
	add.s64 	%rd48, %rd2, %rd47;
	ld.global.f32 	%f53, [%rd48];
	mad.lo.s32 	%r29, %r37, %r17, %r2;
	mul.wide.s32 	%rd49, %r29, 4;
	add.s64 	%rd50, %rd1, %rd49;
	ld.global.f32 	%f54, [%rd50];
	fma.rn.f32 	%f55, %f53, %f54, %f67;
	cvt.u64.u32 	%rd51, %r3;
	cvt.u64.u32 	%rd52, %r37;
	add.s64 	%rd53, %rd52, %rd51;
	shl.b64 	%rd54, %rd53, 2;
	add.s64 	%rd55, %rd2, %rd54;
	ld.global.f32 	%f56, [%rd55+4];
	mul.wide.u32 	%rd56, %r17, 4;
	add.s64 	%rd57, %rd50, %rd56;
	ld.global.f32 	%f57, [%rd57];
	fma.rn.f32 	%f67, %f56, %f57, %f55;
	add.s32 	%r37, %r37, 2;
$L__BB1_10:
	and.b32  	%r30, %r17, 1;
	setp.eq.b32 	%p8, %r30, 1;
	not.pred 	%p9, %p8;
	@%p9 bra 	$L__BB1_12;
	add.s32 	%r31, %r37, %r3;
	mul.wide.u32 	%rd58, %r31, 4;
	add.s64 	%rd59, %rd2, %rd58;
	ld.global.f32 	%f58, [%rd59];
	mad.lo.s32 	%r32, %r37, %r17, %r2;
	mul.wide.s32 	%rd60, %r32, 4;
	add.s64 	%rd61, %rd1, %rd60;
	ld.global.f32 	%f59, [%rd61];
	fma.rn.f32 	%f67, %f58, %f59, %f67;
$L__BB1_12:
	ld.param.u64 	%rd65, [_Z6kernelPfS_S_i_param_2];
	cvta.to.global.u64 	%rd62, %rd65;
	mad.lo.s32 	%r33, %r17, %r1, %r2;
	mul.wide.s32 	%rd63, %r33, 4;
	add.s64 	%rd64, %rd62, %rd63;
	st.global.f32 	[%rd64], %f67;
	ret;

}


// ===== COMPILED SASS (sm_100) =====

	.target	sm_100

	.elftype	@"ET_EXEC"


//--------------------- .note.nv.tkinfo           --------------------------
	.section	.note.nv.tkinfo,"",@"SHT_NOTE"
	.sectionflags	@"SHF_NOTE_NV_TKINFO"
	.tkinfo
        /*0018*/ 	.word	0x00000002
        /*0030*/ 	.string	""
        /*0030*/ 	.string	"ptxas"
        /*0030*/ 	.string	"Cuda compilation tools, release 13.0, V13.0.88"
        /*0030*/ 	.string	"Build cuda_13.0.r13.0/compiler.36424714_0"
        /*0030*/ 	.string	"-arch sm_100 -m 64 "



//--------------------- .note.nv.cuinfo           --------------------------
	.section	.note.nv.cuinfo,"",@"SHT_NOTE"
	.sectionflags	@"SHF_NOTE_NV_CUINFO"
        /*0018*/ 	.short	0x0002
        /*001a*/ 	.short	0x0064
        /*001c*/ 	.short	0x0082
	.zero		2


//--------------------- .nv.info                  --------------------------
	.section	.nv.info,"",@"SHT_CUDA_INFO"
	.align	4


	//----- nvinfo : EIATTR_REGCOUNT
	.align		4
        /*0000*/ 	.byte	0x04, 0x2f
        /*0002*/ 	.short	(.L_1 - .L_0)
	.align		4
.L_0:
        /*0004*/ 	.word	index@(_Z10mul_sharedPfS_S_i)
        /*0008*/ 	.word	0x00000020


	//----- nvinfo : EIATTR_FRAME_SIZE
	.align		4
.L_1:
        /*000c*/ 	.byte	0x04, 0x11
        /*000e*/ 	.short	(.L_3 - .L_2)
	.align		4
.L_2:
        /*0010*/ 	.word	index@(_Z10mul_sharedPfS_S_i)
        /*0014*/ 	.word	0x00000000


	//----- nvinfo : EIATTR_REGCOUNT
	.align		4
.L_3:
        /*0018*/ 	.byte	0x04, 0x2f
        /*001a*/ 	.short	(.L_5 - .L_4)
	.align		4
.L_4:
        /*001c*/ 	.word	index@(_Z6kernelPfS_S_i)
        /*0020*/ 	.word	0x0000001e


	//----- nvinfo : EIATTR_FRAME_SIZE
	.align		4
.L_5:
        /*0024*/ 	.byte	0x04, 0x11
        /*0026*/ 	.short	(.L_7 - .L_6)
	.align		4
.L_6:
        /*0028*/ 	.word	index@(_Z6kernelPfS_S_i)
        /*002c*/ 	.word	0x00000000


	//----- nvinfo : EIATTR_MIN_STACK_SIZE
	.align		4
.L_7:
        /*0030*/ 	.byte	0x04, 0x12
        /*0032*/ 	.short	(.L_9 - .L_8)
	.align		4
.L_8:
        /*0034*/ 	.word	index@(_Z6kernelPfS_S_i)
        /*0038*/ 	.word	0x00000000


	//----- nvinfo : EIATTR_MIN_STACK_SIZE
	.align		4
.L_9:
        /*003c*/ 	.byte	0x04, 0x12
        /*003e*/ 	.short	(.L_11 - .L_10)
	.align		4
.L_10:
        /*0040*/ 	.word	index@(_Z10mul_sharedPfS_S_i)
        /*0044*/ 	.word	0x00000000
.L_11:


//--------------------- .nv.compat                --------------------------
	.section	.nv.compat,"",@"SHT_CUDA_COMPAT_INFO"
	.align	4
        /*0000*/ 	.byte	0x02, 0x09, 0x00, 0x00, 0x02, 0x02, 0x01, 0x00, 0x02, 0x05, 0x05, 0x00, 0x03, 0x07, 0x01, 0x01
        /*0010*/ 	.byte	0x02, 0x03, 0x00, 0x00, 0x02, 0x06, 0x01, 0x00, 0x04, 0x0b, 0x08, 0x00, 0x09, 0x00, 0x00, 0x00
        /*0020*/ 	.byte	0x00, 0x00, 0x00, 0x00


//--------------------- .nv.info._Z6kernelPfS_S_i --------------------------
	.section	.nv.info._Z6kernelPfS_S_i,"",@"SHT_CUDA_INFO"
	.sectionflags	@""
	.align	4


	//----- nvinfo : EIATTR_CUDA_API_VERSION
	.align		4
        /*0000*/ 	.byte	0x04, 0x37
        /*0002*/ 	.short	(.L_13 - .L_12)
.L_12:
        /*0004*/ 	.word	0x00000082


	//----- nvinfo : EIATTR_KPARAM_INFO
	.align		4
.L_13:
        /*0008*/ 	.byte	0x04, 0x17
        /*000a*/ 	.short	(.L_15 - .L_14)
.L_14:
        /*000c*/ 	.word	0x00000000
        /*0010*/ 	.short	0x0003
        /*0012*/ 	.short	0x0018
        /*0014*/ 	.byte	0x00, 0xf0, 0x11, 0x00


	//----- nvinfo : EIATTR_KPARAM_INFO
	.align		4
.L_15:
        /*0018*/ 	.byte	0x04, 0x17
        /*001a*/ 	.short	(.L_17 - .L_16)
.L_16:
        /*001c*/ 	.word	0x00000000
        /*0020*/ 	.short	0x0002
        /*0022*/ 	.short	0x0010
        /*0024*/ 	.byte	0x00, 0xf5, 0x21, 0x00


	//----- nvinfo : EIATTR_KPARAM_INFO
	.align		4
.L_17:
        /*0028*/ 	.byte	0x04, 0x17
        /*002a*/ 	.short	(.L_19 - .L_18)
.L_18:
        /*002c*/ 	.word	0x00000000
        /*0030*/ 	.short	0x0001
        /*0032*/ 	.short	0x0008
        /*0034*/ 	.byte	0x00, 0xf5, 0x21, 0x00


	//----- nvinfo : EIATTR_KPARAM_INFO
	.align		4
.L_19:
        /*0038*/ 	.byte	0x04, 0x17
        /*003a*/ 	.short	(.L_21 - .L_20)
.L_20:
        /*003c*/ 	.word	0x00000000
        /*0040*/ 	.short	0x0000
        /*0042*/ 	.short	0x0000
        /*0044*/ 	.byte	0x00, 0xf5, 0x21, 0x00


	//----- nvinfo : EIATTR_SPARSE_MMA_MASK
	.align		4
.L_21:
        /*0048*/ 	.byte	0x03, 0x50
        /*004a*/ 	.short	0x0000


	//----- nvinfo : EIATTR_MAXREG_COUNT
	.align		4
        /*004c*/ 	.byte	0x03, 0x1b
        /*004e*/ 	.short	0x00ff


	//----- nvinfo : EIATTR_MERCURY_ISA_VERSION
	.align		4
        /*0050*/ 	.byte	0x03, 0x5f
        /*0052*/ 	.short	0x0101


	//----- nvinfo : EIATTR_VRC_CTA_INIT_COUNT
	.align		4
        /*0054*/ 	.byte	0x02, 0x4a
	.zero		1
	.zero		1


	//----- nvinfo : EIATTR_EXIT_INSTR_OFFSETS
	.align		4
        /*0058*/ 	.byte	0x04, 0x1c
        /*005a*/ 	.short	(.L_23 - .L_22)


	//   ....[0]....
.L_22:
        /*005c*/ 	.word	0x00000ab0


	//----- nvinfo : EIATTR_CBANK_PARAM_SIZE
	.align		4
.L_23:
        /*0060*/ 	.byte	0x03, 0x19
        /*0062*/ 	.short	0x001c


	//----- nvinfo : EIATTR_PARAM_CBANK
	.align		4
        /*0064*/ 	.byte	0x04, 0x0a
        /*0066*/ 	.short	(.L_25 - .L_24)
	.align		4
.L_24:
        /*0068*/ 	.word	index@(.nv.constant0._Z6kernelPfS_S_i)
        /*006c*/ 	.short	0x0380
        /*006e*/ 	.short	0x001c


	//----- nvinfo : EIATTR_SW_WAR
	.align		4
.L_25:
        /*0070*/ 	.byte	0x04, 0x36
        /*0072*/ 	.short	(.L_27 - .L_26)
.L_26:
        /*0074*/ 	.word	0x00000008
.L_27:


//--------------------- .nv.info._Z10mul_sharedPfS_S_i --------------------------
	.section	.nv.info._Z10mul_sharedPfS_S_i,"",@"SHT_CUDA_INFO"
	.sectionflags	@""
	.align	4


	//----- nvinfo : EIATTR_CUDA_API_VERSION
	.align		4
        /*0000*/ 	.byte	0x04, 0x37
        /*0002*/ 	.short	(.L_29 - .L_28)
.L_28:
        /*0004*/ 	.word	0x00000082


	//----- nvinfo : EIATTR_KPARAM_INFO
	.align		4
.L_29:
        /*0008*/ 	.byte	0x04, 0x17
        /*000a*/ 	.short	(.L_31 - .L_30)
.L_30:
        /*000c*/ 	.word	0x00000000
        /*0010*/ 	.short	0x0003
        /*0012*/ 	.short	0x0018
        /*0014*/ 	.byte	0x00, 0xf0, 0x11, 0x00


	//----- nvinfo : EIATTR_KPARAM_INFO
	.align		4
.L_31:
        /*0018*/ 	.byte	0x04, 0x17
        /*001a*/ 	.short	(.L_33 - .L_32)
.L_32:
        /*001c*/ 	.word	0x00000000
        /*0020*/ 	.short	0x0002
        /*0022*/ 	.short	0x0010
        /*0024*/ 	.byte	0x00, 0xf5, 0x21, 0x00


	//----- nvinfo : EIATTR_KPARAM_INFO
	.align		4
.L_33:
        /*0028*/ 	.byte	0x04, 0x17
        /*002a*/ 	.short	(.L_35 - .L_34)
.L_34:
        /*002c*/ 	.word	0x00000000
        /*0030*/ 	.short	0x0001
        /*0032*/ 	.short	0x0008
        /*0034*/ 	.byte	0x00, 0xf5, 0x21, 0x00


	//----- nvinfo : EIATTR_KPARAM_INFO
	.align		4
.L_35:
        /*0038*/ 	.byte	0x04, 0x17
        /*003a*/ 	.short	(.L_37 - .L_36)
.L_36:
        /*003c*/ 	.word	0x00000000
        /*0040*/ 	.short	0x0000
        /*0042*/ 	.short	0x0000
        /*0044*/ 	.byte	0x00, 0xf5, 0x21, 0x00


	//----- nvinfo : EIATTR_SPARSE_MMA_MASK
	.align		4
.L_37:
        /*0048*/ 	.byte	0x03, 0x50
        /*004a*/ 	.short	0x0000


	//----- nvinfo : EIATTR_MAXREG_COUNT
	.align		4
        /*004c*/ 	.byte	0x03, 0x1b
        /*004e*/ 	.short	0x00ff


	//----- nvinfo : EIATTR_NUM_BARRIERS
	.align		4
        /*0050*/ 	.byte	0x02, 0x4c
        /*0052*/ 	.byte	0x01
	.zero		1


	//----- nvinfo : EIATTR_MERCURY_ISA_VERSION
	.align		4
        /*0054*/ 	.byte	0x03, 0x5f
        /*0056*/ 	.short	0x0101


	//----- nvinfo : EIATTR_VRC_CTA_INIT_COUNT
	.align		4
        /*0058*/ 	.byte	0x02, 0x4a
	.zero		1
	.zero		1


	//----- nvinfo : EIATTR_EXIT_INSTR_OFFSETS
	.align		4
        /*005c*/ 	.byte	0x04, 0x1c
        /*005e*/ 	.short	(.L_39 - .L_38)


	//   ....[0]....
.L_38:
        /*0060*/ 	.word	0x000007b0


	//----- nvinfo : EIATTR_CBANK_PARAM_SIZE
	.align		4
.L_39:
        /*0064*/ 	.byte	0x03, 0x19
        /*0066*/ 	.short	0x001c


	//----- nvinfo : EIATTR_PARAM_CBANK
	.align		4
        /*0068*/ 	.byte	0x04, 0x0a
        /*006a*/ 	.short	(.L_41 - .L_40)
	.align		4
.L_40:
        /*006c*/ 	.word	index@(.nv.constant0._Z10mul_sharedPfS_S_i)
        /*0070*/ 	.short	0x0380
        /*0072*/ 	.short	0x001c


	//----- nvinfo : EIATTR_SW_WAR
	.align		4
.L_41:
        /*0074*/ 	.byte	0x04, 0x36
        /*0076*/ 	.short	(.L_43 - .L_42)
.L_42:
        /*0078*/ 	.word	0x00000008
.L_43:


//--------------------- .nv.callgraph             --------------------------
	.section	.nv.callgraph,"",@"SHT_CUDA_CALLGRAPH"
	.align	4
	.sectionentsize	8
	.align		4
        /*0000*/ 	.word	0x00000000
	.align		4
        /*0004*/ 	.word	0xffffffff
	.align		4
        /*0008*/ 	.word	0x00000000
	.align		4
        /*000c*/ 	.word	0xfffffffe
	.align		4
        /*0010*/ 	.word	0x00000000
	.align		4
        /*0014*/ 	.word	0xfffffffd
	.align		4
        /*0018*/ 	.word	0x00000000
	.align		4
        /*001c*/ 	.word	0xfffffffc


//--------------------- .text._Z6kernelPfS_S_i    --------------------------
	.section	.text._Z6kernelPfS_S_i,"ax",@progbits
	.align	128
        .global         _Z6kernelPfS_S_i
        .type           _Z6kernelPfS_S_i,@function
        .size           _Z6kernelPfS_S_i,(.L_x_8 - _Z6kernelPfS_S_i)
        .other          _Z6kernelPfS_S_i,@"STO_CUDA_ENTRY STV_DEFAULT"
_Z6kernelPfS_S_i:
.text._Z6kernelPfS_S_i:
[----:B------:R-:W-:Y:S01]  /*0000*/  LDC R1, c[0x0][0x37c] ;  /* 0x0000df00ff017b82 */ /* 0x000fe20000000800 */
[----:B------:R-:W0:Y:S01]  /*0010*/  S2R R3, SR_TID.Y ;  /* 0x0000000000037919 */ /* 0x000e220000002200 */
[----:B------:R-:W1:Y:S06]  /*0020*/  LDCU UR18, c[0x0][0x398] ;  /* 0x00007300ff1277ac */ /* 0x000e6c0008000800 */
[----:B------:R-:W0:Y:S01]  /*0030*/  LDC R0, c[0x0][0x364] ;  /* 0x0000d900ff007b82 */ /* 0x000e220000000800 */
[----:B------:R-:W-:Y:S01]  /*0040*/  HFMA2 R12, -RZ, RZ, 0, 0 ;  /* 0x00000000ff0c7431 */ /* 0x000fe200000001ff */
[----:B------:R-:W2:Y:S01]  /*0050*/  S2R R2, SR_TID.X ;  /* 0x0000000000027919 */ /* 0x000ea20000002100 */
[----:B------:R-:W3:Y:S05]  /*0060*/  LDCU.64 UR16, c[0x0][0x358] ;  /* 0x00006b00ff1077ac */ /* 0x000eea0008000a00 */
[----:B------:R-:W0:Y:S08]  /*0070*/  S2UR UR4, SR_CTAID.Y ;  /* 0x00000000000479c3 */ /* 0x000e300000002600 */
[----:B------:R-:W2:Y:S01]  /*0080*/  S2UR UR5, SR_CTAID.X ;  /* 0x00000000000579c3 */ /* 0x000ea20000002500 */
[----:B-1----:R-:W-:-:S07]  /*0090*/  UISETP.GE.AND UP0, UPT, UR18, 0x1, UPT ;  /* 0x000000011200788c */ /* 0x002fce000bf06270 */
[----:B------:R-:W2:Y:S01]  /*00a0*/  LDC R13, c[0x0][0x360] ;  /* 0x0000d800ff0d7b82 */ /* 0x000ea20000000800 */
[----:B0-----:R-:W-:Y:S02]  /*00b0*/  IMAD R0, R0, UR4, R3 ;  /* 0x0000000400007c24 */ /* 0x001fe4000f8e0203 */
[----:B--2---:R-:W-:Y:S01]  /*00c0*/  IMAD R13, R13, UR5, R2 ;  /* 0x000000050d0d7c24 */ /* 0x004fe2000f8e0202 */
[----:B---3--:R-:W-:Y:S06]  /*00d0*/  BRA.U !UP0, `(.L_x_0) ;  /* 0x0000000908647547 */ /* 0x008fec000b800000 */
[----:B------:R-:W-:Y:S02]  /*00e0*/  UISETP.GE.U32.AND UP1, UPT, UR18, 0x8, UPT ;  /* 0x000000081200788c */ /* 0x000fe4000bf26070 */
[----:B------:R-:W-:Y:S01]  /*00f0*/  IMAD R5, R0, UR18, RZ ;  /* 0x0000001200057c24 */ /* 0x000fe2000f8e02ff */
[----:B------:R-:W-:Y:S01]  /*0100*/  ULOP3.LUT UR19, UR18, 0x7, URZ, 0xc0, !UPT ;  /* 0x0000000712137892 */ /* 0x000fe2000f8ec0ff */
[----:B------:R-:W-:Y:S01]  /*0110*/  MOV R12, RZ ;  /* 0x000000ff000c7202 */ /* 0x000fe20000000f00 */
[----:B------:R-:W-:Y:S02]  /*0120*/  UMOV UR4, URZ ;  /* 0x000000ff00047c82 */ /* 0x000fe40008000000 */
[----:B------:R-:W-:Y:S02]  /*0130*/  UISETP.NE.AND UP0, UPT, UR19, URZ, UPT ;  /* 0x000000ff1300728c */ /* 0x000fe4000bf05270 */
[----:B------:R-:W-:Y:S09]  /*0140*/  BRA.U !UP1, `(.L_x_1) ;  /* 0x0000000509087547 */ /* 0x000ff2000b800000 */
[----:B------:R-:W0:Y:S01]  /*0150*/  LDCU.128 UR20, c[0x0][0x380] ;  /* 0x00007000ff1477ac */ /* 0x000e220008000c00 */
[----:B------:R-:W-:Y:S02]  /*0160*/  MOV R12, RZ ;  /* 0x000000ff000c7202 */ /* 0x000fe40000000f00 */
[----:B------:R-:W-:Y:S01]  /*0170*/  MOV R14, R13 ;  /* 0x0000000d000e7202 */ /* 0x000fe20000000f00 */
[----:B------:R-:W-:-:S04]  /*0180*/  ULOP3.LUT UR4, UR18, 0x7ffffff8, URZ, 0xc0, !UPT ;  /* 0x7ffffff812047892 */ /* 0x000fc8000f8ec0ff */
[----:B------:R-:W-:Y:S01]  /*0190*/  UIADD3 UR5, UPT, UPT, -UR4, URZ, URZ ;  /* 0x000000ff04057290 */ /* 0x000fe2000fffe1ff */
[----:B0-----:R-:W-:Y:S01]  /*01a0*/  MOV R2, UR20 ;  /* 0x0000001400027c02 */ /* 0x001fe20008000f00 */
[----:B------:R-:W-:Y:S01]  /*01b0*/  UIMAD.WIDE.U32 UR6, UR18, 0xc, UR22 ;  /* 0x0000000c120678a5 */ /* 0x000fe2000f8e0016 */
[----:B------:R-:W-:Y:S01]  /*01c0*/  MOV R3, UR21 ;  /* 0x0000001500037c02 */ /* 0x000fe20008000f00 */
[----:B------:R-:W-:Y:S02]  /*01d0*/  UIMAD.WIDE.U32 UR8, UR18, 0x10, UR22 ;  /* 0x00000010120878a5 */ /* 0x000fe4000f8e0016 */
[----:B------:R-:W-:Y:S01]  /*01e0*/  UIMAD.WIDE.U32 UR10, UR18, 0x14, UR22 ;  /* 0x00000014120a78a5 */ /* 0x000fe2000f8e0016 */
[----:B------:R-:W-:Y:S01]  /*01f0*/  IMAD.WIDE.U32 R2, R5, 0x4, R2 ;  /* 0x0000000405027825 */ /* 0x000fe200078e0002 */
[----:B------:R-:W-:Y:S02]  /*0200*/  UIMAD.WIDE.U32 UR12, UR18, 0x18, UR22 ;  /* 0x00000018120c78a5 */ /* 0x000fe4000f8e0016 */
[----:B------:R-:W-:Y:S01]  /*0210*/  UIMAD.WIDE.U32 UR14, UR18, 0x1c, UR22 ;  /* 0x0000001c120e78a5 */ /* 0x000fe2000f8e0016 */
[----:B------:R-:W-:-:S04]  /*0220*/  IADD3 R2, P0, PT, R2, 0x10, RZ ;  /* 0x0000001002027810 */ /* 0x000fc80007f1e0ff */
[----:B------:R-:W-:-:S09]  /*0230*/  IADD3.X R3, PT, PT, RZ, R3, RZ, P0, !PT ;  /* 0x00000003ff037210 */ /* 0x000fd200007fe4ff */
.L_x_2:
[----:B------:R-:W-:Y:S01]  /*0240*/  HFMA2 R23, -RZ, RZ, 0, 2.384185791015625e-07 ;  /* 0x00000004ff177431 */ /* 0x000fe200000001ff */
[----:B------:R-:W-:Y:S01]  /*0250*/  UIMAD.WIDE.U32 UR24, UR18, 0x4, UR22 ;  /* 0x00000004121878a5 */ /* 0x000fe2000f8e0016 */
[----:B------:R-:W2:Y:S01]  /*0260*/  LDG.E R21, desc[UR16][R2.64+-0x10] ;  /* 0xfffff01002157981 */ /* 0x000ea2000c1e1900 */
[----:B------:R-:W-:Y:S01]  /*0270*/  UIMAD.WIDE.U32 UR20, UR18, 0x8, UR22 ;  /* 0x00000008121478a5 */ /* 0x000fe2000f8e0016 */
[----:B------:R-:W-:Y:S02]  /*0280*/  IMAD.MOV.U32 R11, RZ, RZ, 0x4 ;  /* 0x00000004ff0b7424 */ /* 0x000fe400078e00ff */
[----:B------:R-:W-:Y:S01]  /*0290*/  HFMA2 R7, -RZ, RZ, 0, 2.384185791015625e-07 ;  /* 0x00000004ff077431 */ /* 0x000fe200000001ff */
[----:B------:R-:W3:Y:S01]  /*02a0*/  LDG.E R19, desc[UR16][R2.64+-0xc] ;  /* 0xfffff41002137981 */ /* 0x000ee2000c1e1900 */
[----:B------:R-:W-:Y:S02]  /*02b0*/  MOV R8, UR24 ;  /* 0x0000001800087c02 */ /* 0x000fe40008000f00 */
[----:B------:R-:W-:Y:S01]  /*02c0*/  MOV R9, UR25 ;  /* 0x0000001900097c02 */ /* 0x000fe20008000f00 */
[C---:B------:R-:W-:Y:S01]  /*02d0*/  IMAD.WIDE R22, R14.reuse, R23, UR22 ;  /* 0x000000160e167e25 */ /* 0x040fe2000f8e0217 */
[----:B------:R-:W-:Y:S01]  /*02e0*/  MOV R24, UR20 ;  /* 0x0000001400187c02 */ /* 0x000fe20008000f00 */
[----:B------:R-:W4:Y:S01]  /*02f0*/  LDG.E R17, desc[UR16][R2.64+-0x8] ;  /* 0xfffff81002117981 */ /* 0x000f22000c1e1900 */
[----:B------:R-:W-:Y:S01]  /*0300*/  MOV R25, UR21 ;  /* 0x0000001500197c02 */ /* 0x000fe20008000f00 */
[----:B------:R-:W-:-:S02]  /*0310*/  IMAD.WIDE R8, R14, 0x4, R8 ;  /* 0x000000040e087825 */ /* 0x000fc400078e0208 */
[----:B------:R-:W2:Y:S02]  /*0320*/  LDG.E R22, desc[UR16][R22.64] ;  /* 0x0000001016167981 */ /* 0x000ea4000c1e1900 */
[C---:B------:R-:W-:Y:S01]  /*0330*/  IMAD.WIDE R24, R14.reuse, 0x4, R24 ;  /* 0x000000040e187825 */ /* 0x040fe200078e0218 */
[----:B------:R-:W-:Y:S01]  /*0340*/  MOV R5, 0x4 ;  /* 0x0000000400057802 */ /* 0x000fe20000000f00 */
[----:B------:R0:W3:Y:S02]  /*0350*/  LDG.E R20, desc[UR16][R8.64] ;  /* 0x0000001008147981 */ /* 0x0000e4000c1e1900 */
[C---:B------:R-:W-:Y:S02]  /*0360*/  IMAD.WIDE R10, R14.reuse, R11, UR6 ;  /* 0x000000060e0a7e25 */ /* 0x040fe4000f8e020b */
[----:B------:R-:W4:Y:S02]  /*0370*/  LDG.E R18, desc[UR16][R24.64] ;  /* 0x0000001018127981 */ /* 0x000f24000c1e1900 */
[----:B------:R-:W-:-:S04]  /*0380*/  IMAD.WIDE R4, R14, R5, UR8 ;  /* 0x000000080e047e25 */ /* 0x000fc8000f8e0205 */
[----:B------:R-:W-:Y:S01]  /*0390*/  HFMA2 R27, -RZ, RZ, 0, 2.384185791015625e-07 ;  /* 0x00000004ff1b7431 */ /* 0x000fe200000001ff */
[----:B------:R1:W5:Y:S01]  /*03a0*/  LDG.E R16, desc[UR16][R10.64] ;  /* 0x000000100a107981 */ /* 0x000362000c1e1900 */
[----:B0-----:R-:W-:-:S03]  /*03b0*/  MOV R9, 0x4 ;  /* 0x0000000400097802 */ /* 0x001fc60000000f00 */
[----:B------:R-:W5:Y:S01]  /*03c0*/  LDG.E R15, desc[UR16][R2.64+-0x4] ;  /* 0xfffffc10020f7981 */ /* 0x000f62000c1e1900 */
[----:B------:R-:W-:-:S03]  /*03d0*/  IMAD.WIDE R6, R14, R7, UR10 ;  /* 0x0000000a0e067e25 */ /* 0x000fc6000f8e0207 */
[----:B------:R0:W5:Y:S01]  /*03e0*/  LDG.E R4, desc[UR16][R4.64] ;  /* 0x0000001004047981 */ /* 0x000162000c1e1900 */
[----:B------:R-:W-:-:S03]  /*03f0*/  IMAD.WIDE R8, R14, R9, UR12 ;  /* 0x0000000c0e087e25 */ /* 0x000fc6000f8e0209 */
[----:B------:R-:W5:Y:S01]  /*0400*/  LDG.E R23, desc[UR16][R2.64] ;  /* 0x0000001002177981 */ /* 0x000f62000c1e1900 */
[----:B-1----:R-:W-:-:S03]  /*0410*/  IMAD.WIDE R10, R14, R27, UR14 ;  /* 0x0000000e0e0a7e25 */ /* 0x002fc6000f8e021b */
[----:B------:R-:W5:Y:S04]  /*0420*/  LDG.E R7, desc[UR16][R6.64] ;  /* 0x0000001006077981 */ /* 0x000f68000c1e1900 */
[----:B------:R-:W5:Y:S04]  /*0430*/  LDG.E R24, desc[UR16][R2.64+0x4] ;  /* 0x0000041002187981 */ /* 0x000f68000c1e1900 */
[----:B------:R-:W5:Y:S04]  /*0440*/  LDG.E R8, desc[UR16][R8.64] ;  /* 0x0000001008087981 */ /* 0x000f68000c1e1900 */
[----:B------:R-:W5:Y:S04]  /*0450*/  LDG.E R25, desc[UR16][R2.64+0x8] ;  /* 0x0000081002197981 */ /* 0x000f68000c1e1900 */
[----:B------:R-:W5:Y:S04]  /*0460*/  LDG.E R10, desc[UR16][R10.64] ;  /* 0x000000100a0a7981 */ /* 0x000f68000c1e1900 */
[----:B------:R1:W5:Y:S01]  /*0470*/  LDG.E R27, desc[UR16][R2.64+0xc] ;  /* 0x00000c10021b7981 */ /* 0x000362000c1e1900 */
[----:B------:R-:W-:-:S04]  /*0480*/  UIADD3 UR5, UPT, UPT, UR5, 0x8, URZ ;  /* 0x0000000805057890 */ /* 0x000fc8000fffe0ff */
[----:B------:R-:W-:Y:S01]  /*0490*/  UISETP.NE.AND UP1, UPT, UR5, URZ, UPT ;  /* 0x000000ff0500728c */ /* 0x000fe2000bf25270 */
[----:B0-----:R-:W-:Y:S02]  /*04a0*/  MOV R5, UR18 ;  /* 0x0000001200057c02 */ /* 0x001fe40008000f00 */
[----:B-1----:R-:W-:Y:S02]  /*04b0*/  IADD3 R2, P0, PT, R2, 0x20, RZ ;  /* 0x0000002002027810 */ /* 0x002fe40007f1e0ff */
[----:B------:R-:W-:Y:S02]  /*04c0*/  LEA R14, R5, R14, 0x3 ;  /* 0x0000000e050e7211 */ /* 0x000fe400078e18ff */
[----:B------:R-:W-:Y:S01]  /*04d0*/  IADD3.X R3, PT, PT, RZ, R3, RZ, P0, !PT ;  /* 0x00000003ff037210 */ /* 0x000fe200007fe4ff */
[----:B--2---:R-:W-:-:S04]  /*04e0*/  FFMA R22, R21, R22, R12 ;  /* 0x0000001615167223 */ /* 0x004fc8000000000c */
[----:B---3--:R-:W-:-:S04]  /*04f0*/  FFMA R20, R19, R20, R22 ;  /* 0x0000001413147223 */ /* 0x008fc80000000016 */
[----:B----4-:R-:W-:-:S04]  /*0500*/  FFMA R18, R17, R18, R20 ;  /* 0x0000001211127223 */ /* 0x010fc80000000014 */
[----:B-----5:R-:W-:-:S04]  /*0510*/  FFMA R16, R15, R16, R18 ;  /* 0x000000100f107223 */ /* 0x020fc80000000012 */
[----:B------:R-:W-:-:S04]  /*0520*/  FFMA R23, R23, R4, R16 ;  /* 0x0000000417177223 */ /* 0x000fc80000000010 */
[----:B------:R-:W-:-:S04]  /*0530*/  FFMA R24, R24, R7, R23 ;  /* 0x0000000718187223 */ /* 0x000fc80000000017 */
[----:B------:R-:W-:-:S04]  /*0540*/  FFMA R8, R25, R8, R24 ;  /* 0x0000000819087223 */ /* 0x000fc80000000018 */
[----:B------:R-:W-:Y:S01]  /*0550*/  FFMA R12, R27, R10, R8 ;  /* 0x0000000a1b0c7223 */ /* 0x000fe20000000008 */
[----:B------:R-:W-:Y:S06]  /*0560*/  BRA.U UP1, `(.L_x_2) ;  /* 0xfffffffd01347547 */ /* 0x000fec000b83ffff */
.L_x_1:
[----:B------:R-:W-:Y:S05]  /*0570*/  BRA.U !UP0, `(.L_x_0) ;  /* 0x00000005083c7547 */ /* 0x000fea000b800000 */
[----:B------:R-:W-:Y:S01]  /*0580*/  UISETP.GE.U32.AND UP0, UPT, UR19, 0x4, UPT ;  /* 0x000000041300788c */ /* 0x000fe2000bf06070 */
[----:B------:R-:W-:Y:S01]  /*0590*/  IMAD R2, R0, UR18, RZ ;  /* 0x0000001200027c24 */ /* 0x000fe2000f8e02ff */
[----:B------:R-:W-:-:S04]  /*05a0*/  ULOP3.LUT UR5, UR18, 0x3, URZ, 0xc0, !UPT ;  /* 0x0000000312057892 */ /* 0x000fc8000f8ec0ff */
[----:B------:R-:W-:-:S03]  /*05b0*/  UISETP.NE.AND UP1, UPT, UR5, URZ, UPT ;  /* 0x000000ff0500728c */ /* 0x000fc6000bf25270 */
[----:B------:R-:W-:Y:S08]  /*05c0*/  BRA.U !UP0, `(.L_x_3) ;  /* 0x00000001087c7547 */ /* 0x000ff0000b800000 */
[----:B------:R-:W0:Y:S01]  /*05d0*/  LDC.64 R6, c[0x0][0x388] ;  /* 0x0000e200ff067b82 */ /* 0x000e220000000a00 */
[----:B------:R-:W1:Y:S01]  /*05e0*/  LDCU.64 UR6, c[0x0][0x380] ;  /* 0x00007000ff0677ac */ /* 0x000e620008000a00 */
[----:B------:R-:W-:Y:S01]  /*05f0*/  MOV R4, UR4 ;  /* 0x0000000400047c02 */ /* 0x000fe20008000f00 */
[C---:B------:R-:W-:Y:S01]  /*0600*/  VIADD R3, R2.reuse, UR4 ;  /* 0x0000000402037c36 */ /* 0x040fe20008000000 */
[----:B------:R-:W-:Y:S02]  /*0610*/  MOV R11, UR18 ;  /* 0x00000012000b7c02 */ /* 0x000fe40008000f00 */
[----:B------:R-:W-:Y:S01]  /*0620*/  IADD3 R14, P0, PT, R2, UR4, RZ ;  /* 0x00000004020e7c10 */ /* 0x000fe2000ff1e0ff */
[----:B------:R-:W-:Y:S01]  /*0630*/  IMAD R5, R4, UR18, R13 ;  /* 0x0000001204057c24 */ /* 0x000fe2000f8e020d */
[----:B------:R-:W2:Y:S01]  /*0640*/  LDC.64 R8, c[0x0][0x380] ;  /* 0x0000e000ff087b82 */ /* 0x000ea20000000a00 */
[----:B------:R-:W-:Y:S02]  /*0650*/  MOV R15, UR18 ;  /* 0x00000012000f7c02 */ /* 0x000fe40008000f00 */
[----:B------:R-:W-:Y:S01]  /*0660*/  MOV R17, UR18 ;  /* 0x0000001200117c02 */ /* 0x000fe20008000f00 */
[----:B0-----:R-:W-:-:S04]  /*0670*/  IMAD.WIDE R6, R5, 0x4, R6 ;  /* 0x0000000405067825 */ /* 0x001fc800078e0206 */
[----:B------:R-:W-:Y:S02]  /*0680*/  IMAD.WIDE.U32 R10, R11, 0x4, R6 ;  /* 0x000000040b0a7825 */ /* 0x000fe400078e0006 */
[----:B------:R-:W3:Y:S02]  /*0690*/  LDG.E R6, desc[UR16][R6.64] ;  /* 0x0000001006067981 */ /* 0x000ee4000c1e1900 */
[----:B--2---:R-:W-:Y:S01]  /*06a0*/  IMAD.WIDE.U32 R8, R3, 0x4, R8 ;  /* 0x0000000403087825 */ /* 0x004fe200078e0008 */
[----:B------:R-:W-:Y:S02]  /*06b0*/  IADD3.X R3, PT, PT, RZ, RZ, RZ, P0, !PT ;  /* 0x000000ffff037210 */ /* 0x000fe400007fe4ff */
[----:B-1----:R-:W-:-:S03]  /*06c0*/  LEA R4, P0, R14, UR6, 0x2 ;  /* 0x000000060e047c11 */ /* 0x002fc6000f8010ff */
[----:B------:R-:W3:Y:S01]  /*06d0*/  LDG.E R9, desc[UR16][R8.64] ;  /* 0x0000001008097981 */ /* 0x000ee2000c1e1900 */
[----:B------:R-:W-:Y:S01]  /*06e0*/  LEA.HI.X R5, R14, UR7, R3, 0x2, P0 ;  /* 0x000000070e057c11 */ /* 0x000fe200080f1403 */
[----:B------:R-:W-:Y:S02]  /*06f0*/  IMAD.WIDE.U32 R14, R15, 0x4, R10 ;  /* 0x000000040f0e7825 */ /* 0x000fe400078e000a */
[----:B------:R-:W2:Y:S04]  /*0700*/  LDG.E R3, desc[UR16][R10.64] ;  /* 0x000000100a037981 */ /* 0x000ea8000c1e1900 */
[----:B------:R-:W2:Y:S01]  /*0710*/  LDG.E R18, desc[UR16][R4.64+0x4] ;  /* 0x0000041004127981 */ /* 0x000ea2000c1e1900 */
[----:B------:R-:W-:-:S03]  /*0720*/  IMAD.WIDE.U32 R16, R17, 0x4, R14 ;  /* 0x0000000411107825 */ /* 0x000fc600078e000e */
[----:B------:R-:W4:Y:S04]  /*0730*/  LDG.E R19, desc[UR16][R14.64] ;  /* 0x000000100e137981 */ /* 0x000f28000c1e1900 */
[----:B------:R-:W4:Y:S04]  /*0740*/  LDG.E R20, desc[UR16][R4.64+0x8] ;  /* 0x0000081004147981 */ /* 0x000f28000c1e1900 */
[----:B------:R-:W5:Y:S04]  /*0750*/  LDG.E R22, desc[UR16][R4.64+0xc] ;  /* 0x00000c1004167981 */ /* 0x000f68000c1e1900 */
[----:B------:R-:W5:Y:S01]  /*0760*/  LDG.E R16, desc[UR16][R16.64] ;  /* 0x0000001010107981 */ /* 0x000f62000c1e1900 */
[----:B------:R-:W-:Y:S01]  /*0770*/  UIADD3 UR4, UPT, UPT, UR4, 0x4, URZ ;  /* 0x0000000404047890 */ /* 0x000fe2000fffe0ff */
[----:B---3--:R-:W-:-:S04]  /*0780*/  FFMA R9, R9, R6, R12 ;  /* 0x0000000609097223 */ /* 0x008fc8000000000c */
[----:B--2---:R-:W-:-:S04]  /*0790*/  FFMA R3, R18, R3, R9 ;  /* 0x0000000312037223 */ /* 0x004fc80000000009 */
[----:B----4-:R-:W-:-:S04]  /*07a0*/  FFMA R3, R20, R19, R3 ;  /* 0x0000001314037223 */ /* 0x010fc80000000003 */
[----:B-----5:R-:W-:-:S07]  /*07b0*/  FFMA R12, R22, R16, R3 ;  /* 0x00000010160c7223 */ /* 0x020fce0000000003 */
.L_x_3:
[----:B------:R-:W-:Y:S05]  /*07c0*/  BRA.U !UP1, `(.L_x_0) ;  /* 0x0000000109a87547 */ /* 0x000fea000b800000 */
[----:B------:R-:W-:Y:S01]  /*07d0*/  UISETP.NE.AND UP0, UPT, UR5, 0x1, UPT ;  /* 0x000000010500788c */ /* 0x000fe2000bf05270 */
[----:B------:R-:W-:Y:S01]  /*07e0*/  MOV R4, UR4 ;  /* 0x0000000400047c02 */ /* 0x000fe20008000f00 */
[----:B------:R-:W-:Y:S02]  /*07f0*/  ULOP3.LUT UR5, UR18, 0x1, URZ, 0xc0, !UPT ;  /* 0x0000000112057892 */ /* 0x000fe4000f8ec0ff */
[----:B------:R-:W-:Y:S02]  /*0800*/  MOV R17, UR18 ;  /* 0x0000001200117c02 */ /* 0x000fe40008000f00 */
[----:B------:R-:W-:Y:S01]  /*0810*/  UISETP.NE.U32.AND UP1, UPT, UR5, 0x1, UPT ;  /* 0x000000010500788c */ /* 0x000fe2000bf25070 */
[----:B------:R-:W-:-:S04]  /*0820*/  PLOP3.LUT P1, PT, PT, PT, UP0, 0x80, 0x8 ;  /* 0x000000000008781c */ /* 0x000fc80003f2f008 */
[----:B------:R-:W0:Y:S01]  /*0830*/  @UP0 LDCU.128 UR8, c[0x0][0x380] ;  /* 0x00007000ff0807ac */ /* 0x000e220008000c00 */
[----:B------:R-:W-:Y:S01]  /*0840*/  PLOP3.LUT P0, PT, PT, PT, UP1, 0x80, 0x8 ;  /* 0x000000000008781c */ /* 0x000fe20003f0f018 */
[----:B------:R-:W1:Y:S04]  /*0850*/  @UP0 LDCU.64 UR6, c[0x0][0x380] ;  /* 0x00007000ff0607ac */ /* 0x000e680008000a00 */
[----:B------:R-:W2:Y:S03]  /*0860*/  @!UP1 LDCU.128 UR12, c[0x0][0x380] ;  /* 0x00007000ff0c97ac */ /* 0x000ea60008000c00 */
[C---:B------:R-:W-:Y:S02]  /*0870*/  @P1 IADD3 R3, PT, PT, R2.reuse, UR4, RZ ;  /* 0x0000000402031c10 */ /* 0x040fe4000fffe0ff */
[----:B------:R-:W-:Y:S01]  /*0880*/  @P1 IADD3 R5, P2, PT, R2, UR4, RZ ;  /* 0x0000000402051c10 */ /* 0x000fe2000ff5e0ff */
[----:B------:R-:W-:-:S03]  /*0890*/  @UP0 UIADD3 UR4, UPT, UPT, UR4, 0x2, URZ ;  /* 0x0000000204040890 */ /* 0x000fc6000fffe0ff */
[----:B------:R-:W-:Y:S02]  /*08a0*/  @P1 IADD3.X R8, PT, PT, RZ, RZ, RZ, P2, !PT ;  /* 0x000000ffff081210 */ /* 0x000fe400017fe4ff */
[----:B0-----:R-:W-:Y:S01]  /*08b0*/  MOV R14, UR8 ;  /* 0x00000008000e7c02 */ /* 0x001fe20008000f00 */
[----:B------:R-:W-:Y:S01]  /*08c0*/  IMAD.U32 R6, RZ, RZ, UR10 ;  /* 0x0000000aff067e24 */ /* 0x000fe2000f8e00ff */
[----:B------:R-:W-:Y:S02]  /*08d0*/  MOV R15, UR9 ;  /* 0x00000009000f7c02 */ /* 0x000fe40008000f00 */
[----:B------:R-:W-:Y:S01]  /*08e0*/  MOV R7, UR11 ;  /* 0x0000000b00077c02 */ /* 0x000fe20008000f00 */
[----:B------:R-:W-:-:S04]  /*08f0*/  @P1 IMAD.WIDE.U32 R14, R3, 0x4, R14 ;  /* 0x00000004030e1825 */ /* 0x000fc800078e000e */
[----:B------:R-:W-:Y:S01]  /*0900*/  @P1 IMAD R3, R4, UR18, R13 ;  /* 0x0000001204031c24 */ /* 0x000fe2000f8e020d */
[----:B-1----:R-:W-:Y:S02]  /*0910*/  @P1 LEA R4, P2, R5, UR6, 0x2 ;  /* 0x0000000605041c11 */ /* 0x002fe4000f8410ff */
[----:B------:R-:W-:Y:S01]  /*0920*/  MOV R18, UR4 ;  /* 0x0000000400127c02 */ /* 0x000fe20008000f00 */
[----:B------:R-:W-:Y:S01]  /*0930*/  @P1 IMAD.WIDE R6, R3, 0x4, R6 ;  /* 0x0000000403061825 */ /* 0x000fe200078e0206 */
[----:B------:R-:W-:Y:S01]  /*0940*/  @P1 LEA.HI.X R5, R5, UR7, R8, 0x2, P2 ;  /* 0x0000000705051c11 */ /* 0x000fe200090f1408 */
[----:B------:R-:W3:Y:S01]  /*0950*/  @P1 LDG.E R3, desc[UR16][R14.64] ;  /* 0x000000100e031981 */ /* 0x000ee2000c1e1900 */
[----:B--2---:R-:W-:Y:S01]  /*0960*/  MOV R8, UR12 ;  /* 0x0000000c00087c02 */ /* 0x004fe20008000f00 */
[----:B------:R-:W-:Y:S01]  /*0970*/  @!P0 IMAD R21, R18, UR18, R13 ;  /* 0x0000001212158c24 */ /* 0x000fe2000f8e020d */
[----:B------:R-:W-:Y:S01]  /*0980*/  MOV R9, UR13 ;  /* 0x0000000d00097c02 */ /* 0x000fe20008000f00 */
[----:B------:R-:W-:Y:S01]  /*0990*/  @P1 IMAD.WIDE.U32 R16, R17, 0x4, R6 ;  /* 0x0000000411101825 */ /* 0x000fe200078e0006 */
[----:B------:R-:W-:Y:S01]  /*09a0*/  @!P0 IADD3 R19, PT, PT, R2, UR4, RZ ;  /* 0x0000000402138c10 */ /* 0x000fe2000fffe0ff */
[----:B------:R-:W3:Y:S01]  /*09b0*/  @P1 LDG.E R6, desc[UR16][R6.64] ;  /* 0x0000001006061981 */ /* 0x000ee2000c1e1900 */
[----:B------:R-:W-:-:S02]  /*09c0*/  MOV R10, UR14 ;  /* 0x0000000e000a7c02 */ /* 0x000fc40008000f00 */
[----:B------:R-:W-:Y:S01]  /*09d0*/  MOV R11, UR15 ;  /* 0x0000000f000b7c02 */ /* 0x000fe20008000f00 */
[----:B------:R-:W-:Y:S01]  /*09e0*/  @!P0 IMAD.WIDE.U32 R8, R19, 0x4, R8 ;  /* 0x0000000413088825 */ /* 0x000fe200078e0008 */
[----:B------:R-:W2:Y:S03]  /*09f0*/  @P1 LDG.E R16, desc[UR16][R16.64] ;  /* 0x0000001010101981 */ /* 0x000ea6000c1e1900 */
[----:B------:R-:W-:Y:S01]  /*0a00*/  @!P0 IMAD.WIDE R10, R21, 0x4, R10 ;  /* 0x00000004150a8825 */ /* 0x000fe200078e020a */
[----:B------:R-:W2:Y:S04]  /*0a10*/  @P1 LDG.E R4, desc[UR16][R4.64+0x4] ;  /* 0x0000041004041981 */ /* 0x000ea8000c1e1900 */
[----:B------:R-:W4:Y:S04]  /*0a20*/  @!P0 LDG.E R9, desc[UR16][R8.64] ;  /* 0x0000001008098981 */ /* 0x000f28000c1e1900 */
[----:B------:R-:W4:Y:S01]  /*0a30*/  @!P0 LDG.E R10, desc[UR16][R10.64] ;  /* 0x000000100a0a8981 */ /* 0x000f22000c1e1900 */
[----:B---3--:R-:W-:-:S04]  /*0a40*/  @P1 FFMA R3, R3, R6, R12 ;  /* 0x0000000603031223 */ /* 0x008fc8000000000c */
[----:B--2---:R-:W-:-:S04]  /*0a50*/  @P1 FFMA R12, R4, R16, R3 ;  /* 0x00000010040c1223 */ /* 0x004fc80000000003 */
[----:B----4-:R-:W-:-:S07]  /*0a60*/  @!P0 FFMA R12, R9, R10, R12 ;  /* 0x0000000a090c8223 */ /* 0x010fce000000000c */
.L_x_0:
[----:B------:R-:W0:Y:S01]  /*0a70*/  LDC.64 R2, c[0x0][0x390] ;  /* 0x0000e400ff027b82 */ /* 0x000e220000000a00 */
[----:B------:R-:W-:-:S04]  /*0a80*/  IMAD R13, R0, UR18, R13 ;  /* 0x00000012000d7c24 */ /* 0x000fc8000f8e020d */
[----:B0-----:R-:W-:-:S05]  /*0a90*/  IMAD.WIDE R2, R13, 0x4, R2 ;  /* 0x000000040d027825 */ /* 0x001fca00078e0202 */
[----:B------:R-:W-:Y:S01]  /*0aa0*/  STG.E desc[UR16][R2.64], R12 ;  /* 0x0000000c02007986 */ /* 0x000fe2000c101910 */
[----:B------:R-:W-:Y:S05]  /*0ab0*/  EXIT ;  /* 0x000000000000794d */ /* 0x000fea0003800000 */
.L_x_4:
[----:B------:R-:W-:-:S00]  /*0ac0*/  BRA `(.L_x_4) ;  /* 0xfffffffc00fc7947 */ /* 0x000fc0000383ffff */
[----:B------:R-:W-:-:S00]  /*0ad0*/  NOP ;  /* 0x0000000000007918 */ /* 0x000fc00000000000 */
        /* <DEDUP_REMOVED lines=10> */
.L_x_8:


//--------------------- .text._Z10mul_sharedPfS_S_i --------------------------
	.section	.text._Z10mul_sharedPfS_S_i,"ax",@progbits
	.align	128
        .global         _Z10mul_sharedPfS_S_i
        .type           _Z10mul_sharedPfS_S_i,@function
        .size           _Z10mul_sharedPfS_S_i,(.L_x_9 - _Z10mul_sharedPfS_S_i)
        .other          _Z10mul_sharedPfS_S_i,@"STO_CUDA_ENTRY STV_DEFAULT"
_Z10mul_sharedPfS_S_i:
.text._Z10mul_sharedPfS_S_i:
[----:B------:R-:W-:Y:S08]  /*0000*/  LDC R1, c[0x0][0x37c] ;  /* 0x0000df00ff017b82 */ /* 0x000ff00000000800 */
[----:B------:R-:W0:Y:S01]  /*0010*/  LDC R0, c[0x0][0x398] ;  /* 0x0000e600ff007b82 */ /* 0x000e220000000800 */
[----:B------:R-:W1:Y:S01]  /*0020*/  S2R R4, SR_CTAID.X ;  /* 0x0000000000047919 */ /* 0x000e620000002500 */
[----:B------:R-:W2:Y:S01]  /*0030*/  LDCU.64 UR8, c[0x0][0x358] ;  /* 0x00006b00ff0877ac */ /* 0x000ea20008000a00 */
[----:B------:R-:W-:Y:S01]  /*0040*/  HFMA2 R21, -RZ, RZ, 0, 0 ;  /* 0x00000000ff157431 */ /* 0x000fe200000001ff */
[----:B------:R-:W3:Y:S01]  /*0050*/  S2R R2, SR_CTAID.Y ;  /* 0x0000000000027919 */ /* 0x000ee20000002600 */
[----:B------:R-:W4:Y:S01]  /*0060*/  S2R R3, SR_TID.Y ;  /* 0x0000000000037919 */ /* 0x000f220000002200 */
[----:B------:R-:W0:Y:S02]  /*0070*/  S2R R5, SR_TID.X ;  /* 0x0000000000057919 */ /* 0x000e240000002100 */
[----:B0-----:R-:W-:-:S13]  /*0080*/  ISETP.GE.AND P0, PT, R0, 0x20, PT ;  /* 0x000000200000780c */ /* 0x001fda0003f06270 */
[----:B-1234-:R-:W-:Y:S05]  /*0090*/  @!P0 BRA `(.L_x_5) ;  /* 0x0000000400a48947 */ /* 0x01efea0003800000 */
[----:B------:R-:W0:Y:S01]  /*00a0*/  S2UR UR6, SR_CgaCtaId ;  /* 0x00000000000679c3 */ /* 0x000e220000008800 */
[----:B------:R-:W-:Y:S01]  /*00b0*/  UMOV UR4, 0x400 ;  /* 0x0000040000047882 */ /* 0x000fe20000000000 */
[----:B------:R-:W-:Y:S01]  /*00c0*/  SHF.R.S32.HI R7, RZ, 0x1f, R0 ;  /* 0x0000001fff077819 */ /* 0x000fe20000011400 */
[----:B------:R-:W-:Y:S01]  /*00d0*/  UIADD3 UR5, UPT, UPT, UR4, 0x1000, URZ ;  /* 0x0000100004057890 */ /* 0x000fe2000fffe0ff */
[----:B------:R-:W-:Y:S01]  /*00e0*/  LEA R6, R2, R3, 0x5 ;  /* 0x0000000302067211 */ /* 0x000fe200078e28ff */
[-CC-:B------:R-:W-:Y:S01]  /*00f0*/  IMAD R9, R3, R0.reuse, R5.reuse ;  /* 0x0000000003097224 */ /* 0x180fe200078e0205 */
[-C--:B------:R-:W-:Y:S02]  /*0100*/  LEA.HI R7, R7, R0.reuse, RZ, 0x5 ;  /* 0x0000000007077211 */ /* 0x080fe400078f28ff */
[----:B------:R-:W1:Y:S01]  /*0110*/  LDC.64 R24, c[0x0][0x380] ;  /* 0x0000e000ff187b82 */ /* 0x000e620000000a00 */
[----:B------:R-:W-:Y:S01]  /*0120*/  MOV R21, RZ ;  /* 0x000000ff00157202 */ /* 0x000fe20000000f00 */
[----:B------:R-:W-:Y:S01]  /*0130*/  IMAD R6, R6, R0, R5 ;  /* 0x0000000006067224 */ /* 0x000fe200078e0205 */
[----:B------:R-:W-:-:S02]  /*0140*/  SHF.R.S32.HI R16, RZ, 0x5, R7 ;  /* 0x00000005ff107819 */ /* 0x000fc40000011407 */
[----:B------:R-:W-:Y:S02]  /*0150*/  LEA R7, R4, R9, 0x5 ;  /* 0x0000000904077211 */ /* 0x000fe400078e28ff */
[----:B------:R-:W-:Y:S01]  /*0160*/  IADD3 R16, PT, PT, -R16, RZ, RZ ;  /* 0x000000ff10107210 */ /* 0x000fe20007ffe1ff */
[----:B------:R-:W2:Y:S01]  /*0170*/  LDC.64 R22, c[0x0][0x388] ;  /* 0x0000e200ff167b82 */ /* 0x000ea20000000a00 */
[----:B0-----:R-:W-:Y:S02]  /*0180*/  ULEA UR4, UR6, UR4, 0x18 ;  /* 0x0000000406047291 */ /* 0x001fe4000f8ec0ff */
[----:B------:R-:W-:-:S04]  /*0190*/  ULEA UR5, UR6, UR5, 0x18 ;  /* 0x0000000506057291 */ /* 0x000fc8000f8ec0ff */
[----:B------:R-:W-:Y:S02]  /*01a0*/  LEA R20, R3, UR4, 0x7 ;  /* 0x0000000403147c11 */ /* 0x000fe4000f8e38ff */
[C---:B------:R-:W-:Y:S02]  /*01b0*/  LEA R18, R5.reuse, UR5, 0x2 ;  /* 0x0000000505127c11 */ /* 0x040fe4000f8e10ff */
[----:B------:R-:W-:Y:S02]  /*01c0*/  LEA R19, R5, R20, 0x2 ;  /* 0x0000001405137211 */ /* 0x000fe400078e10ff */
[----:B------:R-:W-:-:S07]  /*01d0*/  LEA R17, R3, R18, 0x7 ;  /* 0x0000001203117211 */ /* 0x000fce00078e38ff */
.L_x_6:
[----:B-1----:R-:W-:-:S04]  /*01e0*/  IMAD.WIDE R10, R6, 0x4, R24 ;  /* 0x00000004060a7825 */ /* 0x002fc800078e0218 */
[----:B--2---:R-:W-:Y:S02]  /*01f0*/  IMAD.WIDE R8, R7, 0x4, R22 ;  /* 0x0000000407087825 */ /* 0x004fe400078e0216 */
[----:B------:R-:W2:Y:S04]  /*0200*/  LDG.E R10, desc[UR8][R10.64] ;  /* 0x000000080a0a7981 */ /* 0x000ea8000c1e1900 */
[----:B------:R-:W3:Y:S01]  /*0210*/  LDG.E R8, desc[UR8][R8.64] ;  /* 0x0000000808087981 */ /* 0x000ee2000c1e1900 */
[----:B------:R-:W-:Y:S02]  /*0220*/  IADD3 R16, PT, PT, R16, 0x1, RZ ;  /* 0x0000000110107810 */ /* 0x000fe40007ffe0ff */
[----:B------:R-:W-:Y:S02]  /*0230*/  IADD3 R6, PT, PT, R6, 0x20, RZ ;  /* 0x0000002006067810 */ /* 0x000fe40007ffe0ff */
[----:B------:R-:W-:-:S02]  /*0240*/  ISETP.NE.AND P0, PT, R16, RZ, PT ;  /* 0x000000ff1000720c */ /* 0x000fc40003f05270 */
[----:B------:R-:W-:Y:S01]  /*0250*/  LEA R7, R0, R7, 0x5 ;  /* 0x0000000700077211 */ /* 0x000fe200078e28ff */
[----:B--2---:R-:W-:Y:S04]  /*0260*/  STS [R19], R10 ;  /* 0x0000000a13007388 */ /* 0x004fe80000000800 */
[----:B---3--:R-:W-:Y:S01]  /*0270*/  STS [R17], R8 ;  /* 0x0000000811007388 */ /* 0x008fe20000000800 */
[----:B------:R-:W-:Y:S06]  /*0280*/  BAR.SYNC.DEFER_BLOCKING 0x0 ;  /* 0x0000000000007b1d */ /* 0x000fec0000010000 */
[----:B------:R-:W-:Y:S04]  /*0290*/  LDS R26, [R18] ;  /* 0x00000000121a7984 */ /* 0x000fe80000000800 */
[----:B------:R-:W0:Y:S04]  /*02a0*/  LDS.128 R12, [R20] ;  /* 0x00000000140c7984 */ /* 0x000e280000000c00 */
[----:B------:R-:W1:Y:S04]  /*02b0*/  LDS R27, [R18+0x80] ;  /* 0x00008000121b7984 */ /* 0x000e680000000800 */
[----:B------:R-:W2:Y:S04]  /*02c0*/  LDS R28, [R18+0x100] ;  /* 0x00010000121c7984 */ /* 0x000ea80000000800 */
[----:B------:R-:W3:Y:S04]  /*02d0*/  LDS R29, [R18+0x180] ;  /* 0x00018000121d7984 */ /* 0x000ee80000000800 */
[----:B------:R-:W-:Y:S01]  /*02e0*/  LDS.128 R8, [R20+0x10] ;  /* 0x0000100014087984 */ /* 0x000fe20000000c00 */
[----:B0-----:R-:W-:-:S03]  /*02f0*/  FFMA R12, R12, R26, R21 ;  /* 0x0000001a0c0c7223 */ /* 0x001fc60000000015 */
[----:B------:R-:W-:Y:S01]  /*0300*/  LDS R21, [R18+0x300] ;  /* 0x0003000012157984 */ /* 0x000fe20000000800 */
[----:B-1----:R-:W-:-:S03]  /*0310*/  FFMA R27, R27, R13, R12 ;  /* 0x0000000d1b1b7223 */ /* 0x002fc6000000000c */
[----:B------:R-:W0:Y:S01]  /*0320*/  LDS R13, [R18+0x200] ;  /* 0x00020000120d7984 */ /* 0x000e220000000800 */
[----:B--2---:R-:W-:-:S03]  /*0330*/  FFMA R14, R28, R14, R27 ;  /* 0x0000000e1c0e7223 */ /* 0x004fc6000000001b */
[----:B------:R-:W1:Y:S01]  /*0340*/  LDS R27, [R18+0x280] ;  /* 0x00028000121b7984 */ /* 0x000e620000000800 */
[----:B---3--:R-:W-:-:S03]  /*0350*/  FFMA R15, R29, R15, R14 ;  /* 0x0000000f1d0f7223 */ /* 0x008fc6000000000e */
[----:B------:R-:W-:Y:S01]  /*0360*/  LDS R29, [R18+0x480] ;  /* 0x00048000121d7984 */ /* 0x000fe20000000800 */
[----:B0-----:R-:W-:-:S03]  /*0370*/  FFMA R8, R8, R13, R15 ;  /* 0x0000000d08087223 */ /* 0x001fc6000000000f */
[----:B------:R-:W-:Y:S01]  /*0380*/  LDS.128 R12, [R20+0x20] ;  /* 0x00002000140c7984 */ /* 0x000fe20000000c00 */
[----:B-1----:R-:W-:-:S03]  /*0390*/  FFMA R8, R27, R9, R8 ;  /* 0x000000091b087223 */ /* 0x002fc60000000008 */
[----:B------:R-:W0:Y:S01]  /*03a0*/  LDS R27, [R18+0x380] ;  /* 0x00038000121b7984 */ /* 0x000e220000000800 */
[----:B------:R-:W-:-:S03]  /*03b0*/  FFMA R8, R21, R10, R8 ;  /* 0x0000000a15087223 */ /* 0x000fc60000000008 */
[----:B------:R-:W1:Y:S04]  /*03c0*/  LDS R9, [R18+0x400] ;  /* 0x0004000012097984 */ /* 0x000e680000000800 */
[----:B------:R-:W2:Y:S01]  /*03d0*/  LDS R21, [R18+0x500] ;  /* 0x0005000012157984 */ /* 0x000ea20000000800 */
[----:B0-----:R-:W-:-:S04]  /*03e0*/  FFMA R11, R27, R11, R8 ;  /* 0x0000000b1b0b7223 */ /* 0x001fc80000000008 */
[----:B-1----:R-:W-:Y:S02]  /*03f0*/  FFMA R8, R12, R9, R11 ;  /* 0x000000090c087223 */ /* 0x002fe4000000000b */
[----:B------:R-:W0:Y:S02]  /*0400*/  LDS R12, [R18+0x580] ;  /* 0x00058000120c7984 */ /* 0x000e240000000800 */
[----:B------:R-:W-:Y:S02]  /*0410*/  FFMA R26, R29, R13, R8 ;  /* 0x0000000d1d1a7223 */ /* 0x000fe40000000008 */
[----:B------:R-:W-:Y:S02]  /*0420*/  LDS R13, [R18+0x600] ;  /* 0x00060000120d7984 */ /* 0x000fe40000000800 */
[----:B--2---:R-:W-:Y:S02]  /*0430*/  FFMA R27, R21, R14, R26 ;  /* 0x0000000e151b7223 */ /* 0x004fe4000000001a */
[----:B------:R-:W1:Y:S04]  /*0440*/  LDS.128 R8, [R20+0x30] ;  /* 0x0000300014087984 */ /* 0x000e680000000c00 */
[----:B------:R-:W2:Y:S04]  /*0450*/  LDS R29, [R18+0x680] ;  /* 0x00068000121d7984 */ /* 0x000ea80000000800 */
[----:B------:R-:W3:Y:S04]  /*0460*/  LDS R21, [R18+0x700] ;  /* 0x0007000012157984 */ /* 0x000ee80000000800 */
[----:B------:R-:W-:Y:S01]  /*0470*/  LDS R26, [R18+0x980] ;  /* 0x00098000121a7984 */ /* 0x000fe20000000800 */
[----:B0-----:R-:W-:-:S04]  /*0480*/  FFMA R15, R12, R15, R27 ;  /* 0x0000000f0c0f7223 */ /* 0x001fc8000000001b */
[----:B-1----:R-:W-:Y:S02]  /*0490*/  FFMA R12, R8, R13, R15 ;  /* 0x0000000d080c7223 */ /* 0x002fe4000000000f */
[----:B------:R-:W0:Y:S02]  /*04a0*/  LDS R8, [R18+0x780] ;  /* 0x0007800012087984 */ /* 0x000e240000000800 */
[----:B--2---:R-:W-:Y:S02]  /*04b0*/  FFMA R12, R29, R9, R12 ;  /* 0x000000091d0c7223 */ /* 0x004fe4000000000c */
[----:B------:R-:W-:Y:S02]  /*04c0*/  LDS R9, [R18+0x800] ;  /* 0x0008000012097984 */ /* 0x000fe40000000800 */
[----:B---3--:R-:W-:Y:S02]  /*04d0*/  FFMA R27, R21, R10, R12 ;  /* 0x0000000a151b7223 */ /* 0x008fe4000000000c */
[----:B------:R-:W1:Y:S04]  /*04e0*/  LDS.128 R12, [R20+0x40] ;  /* 0x00004000140c7984 */ /* 0x000e680000000c00 */
[----:B------:R-:W2:Y:S04]  /*04f0*/  LDS R29, [R18+0x880] ;  /* 0x00088000121d7984 */ /* 0x000ea80000000800 */
[----:B------:R-:W3:Y:S01]  /*0500*/  LDS R21, [R18+0x900] ;  /* 0x0009000012157984 */ /* 0x000ee20000000800 */
[----:B0-----:R-:W-:-:S04]  /*0510*/  FFMA R11, R8, R11, R27 ;  /* 0x0000000b080b7223 */ /* 0x001fc8000000001b */
[----:B-1----:R-:W-:Y:S02]  /*0520*/  FFMA R12, R12, R9, R11 ;  /* 0x000000090c0c7223 */ /* 0x002fe4000000000b */
[----:B------:R-:W-:Y:S02]  /*0530*/  LDS.128 R8, [R20+0x50] ;  /* 0x0000500014087984 */ /* 0x000fe40000000c00 */
[----:B--2---:R-:W-:Y:S02]  /*0540*/  FFMA R12, R29, R13, R12 ;  /* 0x0000000d1d0c7223 */ /* 0x004fe4000000000c */
[----:B------:R-:W0:Y:S02]  /*0550*/  LDS R13, [R18+0xa00] ;  /* 0x000a0000120d7984 */ /* 0x000e240000000800 */
[----:B---3--:R-:W-:Y:S02]  /*0560*/  FFMA R27, R21, R14, R12 ;  /* 0x0000000e151b7223 */ /* 0x008fe4000000000c */
[----:B------:R-:W1:Y:S02]  /*0570*/  LDS R29, [R18+0xa80] ;  /* 0x000a8000121d7984 */ /* 0x000e640000000800 */
[----:B------:R-:W-:-:S02]  /*0580*/  FFMA R15, R26, R15, R27 ;  /* 0x0000000f1a0f7223 */ /* 0x000fc4000000001b */
[----:B------:R-:W2:Y:S04]  /*0590*/  LDS R21, [R18+0xb00] ;  /* 0x000b000012157984 */ /* 0x000ea80000000800 */
[----:B------:R-:W3:Y:S01]  /*05a0*/  LDS R26, [R18+0xb80] ;  /* 0x000b8000121a7984 */ /* 0x000ee20000000800 */
[----:B0-----:R-:W-:-:S03]  /*05b0*/  FFMA R8, R8, R13, R15 ;  /* 0x0000000d08087223 */ /* 0x001fc6000000000f */
[----:B------:R-:W-:Y:S01]  /*05c0*/  LDS.128 R12, [R20+0x60] ;  /* 0x00006000140c7984 */ /* 0x000fe20000000c00 */
[----:B-1----:R-:W-:-:S03]  /*05d0*/  FFMA R8, R29, R9, R8 ;  /* 0x000000091d087223 */ /* 0x002fc60000000008 */
[----:B------:R-:W0:Y:S01]  /*05e0*/  LDS R9, [R18+0xc00] ;  /* 0x000c000012097984 */ /* 0x000e220000000800 */
[----:B--2---:R-:W-:-:S03]  /*05f0*/  FFMA R27, R21, R10, R8 ;  /* 0x0000000a151b7223 */ /* 0x004fc60000000008 */
[----:B------:R-:W1:Y:S01]  /*0600*/  LDS R29, [R18+0xc80] ;  /* 0x000c8000121d7984 */ /* 0x000e620000000800 */
[----:B---3--:R-:W-:-:S03]  /*0610*/  FFMA R11, R26, R11, R27 ;  /* 0x0000000b1a0b7223 */ /* 0x008fc6000000001b */
[----:B------:R-:W2:Y:S04]  /*0620*/  LDS R21, [R18+0xd00] ;  /* 0x000d000012157984 */ /* 0x000ea80000000800 */
[----:B------:R-:W3:Y:S04]  /*0630*/  LDS R26, [R18+0xd80] ;  /* 0x000d8000121a7984 */ /* 0x000ee80000000800 */
[----:B------:R-:W-:Y:S01]  /*0640*/  LDS R27, [R18+0xe80] ;  /* 0x000e8000121b7984 */ /* 0x000fe20000000800 */
[----:B0-----:R-:W-:-:S03]  /*0650*/  FFMA R12, R12, R9, R11 ;  /* 0x000000090c0c7223 */ /* 0x001fc6000000000b */
[----:B------:R-:W-:Y:S01]  /*0660*/  LDS.128 R8, [R20+0x70] ;  /* 0x0000700014087984 */ /* 0x000fe20000000c00 */
[----:B-1----:R-:W-:-:S03]  /*0670*/  FFMA R12, R29, R13, R12 ;  /* 0x0000000d1d0c7223 */ /* 0x002fc6000000000c */
[----:B------:R-:W0:Y:S01]  /*0680*/  LDS R13, [R18+0xe00] ;  /* 0x000e0000120d7984 */ /* 0x000e220000000800 */
[----:B--2---:R-:W-:-:S03]  /*0690*/  FFMA R21, R21, R14, R12 ;  /* 0x0000000e15157223 */ /* 0x004fc6000000000c */
[----:B------:R-:W1:Y:S01]  /*06a0*/  LDS R12, [R18+0xf00] ;  /* 0x000f0000120c7984 */ /* 0x000e620000000800 */
[----:B---3--:R-:W-:-:S03]  /*06b0*/  FFMA R15, R26, R15, R21 ;  /* 0x0000000f1a0f7223 */ /* 0x008fc60000000015 */
[----:B------:R-:W2:Y:S01]  /*06c0*/  LDS R21, [R18+0xf80] ;  /* 0x000f800012157984 */ /* 0x000ea20000000800 */
[----:B0-----:R-:W-:-:S04]  /*06d0*/  FFMA R8, R8, R13, R15 ;  /* 0x0000000d08087223 */ /* 0x001fc8000000000f */
[----:B------:R-:W-:-:S04]  /*06e0*/  FFMA R9, R27, R9, R8 ;  /* 0x000000091b097223 */ /* 0x000fc80000000008 */
[----:B-1----:R-:W-:-:S04]  /*06f0*/  FFMA R10, R12, R10, R9 ;  /* 0x0000000a0c0a7223 */ /* 0x002fc80000000009 */
[----:B--2---:R-:W-:Y:S01]  /*0700*/  FFMA R21, R21, R11, R10 ;  /* 0x0000000b15157223 */ /* 0x004fe2000000000a */
[----:B------:R-:W-:Y:S06]  /*0710*/  BAR.SYNC.DEFER_BLOCKING 0x0 ;  /* 0x0000000000007b1d */ /* 0x000fec0000010000 */
[----:B------:R-:W-:Y:S05]  /*0720*/  @P0 BRA `(.L_x_6) ;  /* 0xfffffff800ac0947 */ /* 0x000fea000383ffff */
.L_x_5:
[----:B------:R-:W0:Y:S01]  /*0730*/  LDCU UR4, c[0x0][0x364] ;  /* 0x00006c80ff0477ac */ /* 0x000e220008000800 */
[----:B------:R-:W1:Y:S01]  /*0740*/  LDC.64 R6, c[0x0][0x390] ;  /* 0x0000e400ff067b82 */ /* 0x000e620000000a00 */
[----:B------:R-:W2:Y:S01]  /*0750*/  LDCU UR5, c[0x0][0x360] ;  /* 0x00006c00ff0577ac */ /* 0x000ea20008000800 */
[----:B0-----:R-:W-:Y:S02]  /*0760*/  IMAD R3, R2, UR4, R3 ;  /* 0x0000000402037c24 */ /* 0x001fe4000f8e0203 */
[----:B--2---:R-:W-:-:S04]  /*0770*/  IMAD R4, R4, UR5, R5 ;  /* 0x0000000504047c24 */ /* 0x004fc8000f8e0205 */
[----:B------:R-:W-:-:S04]  /*0780*/  IMAD R3, R3, R0, R4 ;  /* 0x0000000003037224 */ /* 0x000fc800078e0204 */
[----:B-1----:R-:W-:-:S05]  /*0790*/  IMAD.WIDE R2, R3, 0x4, R6 ;  /* 0x0000000403027825 */ /* 0x002fca00078e0206 */
[----:B------:R-:W-:Y:S01]  /*07a0*/  STG.E desc[UR8][R2.64], R21 ;  /* 0x0000001502007986 */ /* 0x000fe2000c101908 */
[----:B------:R-:W-:Y:S05]  /*07b0*/  EXIT ;  /* 0x000000000000794d */ /* 0x000fea0003800000 */
.L_x_7:
        /* <DEDUP_REMOVED lines=12> */
.L_x_9:


//--------------------- .nv.shared.reserved.0     --------------------------
	.section	.nv.shared.reserved.0,"aw",@nobits
	.weak		__nv_reservedSMEM_offset_0_alias
	.size		__nv_reservedSMEM_offset_0_alias, 0, 64
	.other		__nv_reservedSMEM_offset_0_alias,@"STO_CUDA_RESERVED_SHARED STV_DEFAULT"
__nv_reservedSMEM_offset_0_alias:
	.zero		0
	.zero		64


//--------------------- .nv.shared._Z10mul_sharedPfS_S_i --------------------------
	.section	.nv.shared._Z10mul_sharedPfS_S_i,"aw",@nobits
	.sectionflags	@""
	.align	4
.nv.shared._Z10mul_sharedPfS_S_i:
	.zero		9216


//--------------------- .nv.constant0._Z6kernelPfS_S_i --------------------------
	.section	.nv.constant0._Z6kernelPfS_S_i,"a",@progbits
	.sectionflags	@""
	.align	4
.nv.constant0._Z6kernelPfS_S_i:
	.zero		924


//--------------------- .nv.constant0._Z10mul_sharedPfS_S_i --------------------------
	.section	.nv.constant0._Z10mul_sharedPfS_S_i,"a",@progbits
	.sectionflags	@""
	.align	4
.nv.constant0._Z10mul_sharedPfS_S_i:
	.zero		924


//--------------------- SYMBOLS --------------------------

	.type		.nv.reservedSmem.offset0,@object
	.size		.nv.reservedSmem.offset0,0x4
	.type		.nv.reservedSmem.cap,@object
	.size		.nv.reservedSmem.cap,0x4
